//
// Generated by NVIDIA NVVM Compiler
//
// Compiler Build ID: CL-36424714
// Cuda compilation tools, release 13.0, V13.0.88
// Based on NVVM 20.0.0
//

.version 9.0
.target sm_100
.address_size 64

	// .globl	_Z17accelerate_1d_arrPfS_S_

.visible .entry _Z17accelerate_1d_arrPfS_S_(
	.param .u64 .ptr .align 1 _Z17accelerate_1d_arrPfS_S__param_0,
	.param .u64 .ptr .align 1 _Z17accelerate_1d_arrPfS_S__param_1,
	.param .u64 .ptr .align 1 _Z17accelerate_1d_arrPfS_S__param_2
)
{
	.reg .b32 	%r<2>;
	.reg .b32 	%f<4>;
	.reg .b64 	%rd<11>;

	ld.param.u64 	%rd1, [_Z17accelerate_1d_arrPfS_S__param_0];
	ld.param.u64 	%rd2, [_Z17accelerate_1d_arrPfS_S__param_1];
	ld.param.u64 	%rd3, [_Z17accelerate_1d_arrPfS_S__param_2];
	cvta.to.global.u64 	%rd4, %rd3;
	cvta.to.global.u64 	%rd5, %rd2;
	cvta.to.global.u64 	%rd6, %rd1;
	mov.u32 	%r1, %tid.x;
	mul.wide.u32 	%rd7, %r1, 4;
	add.s64 	%rd8, %rd6, %rd7;
	ld.global.f32 	%f1, [%rd8];
	add.s64 	%rd9, %rd5, %rd7;
	ld.global.f32 	%f2, [%rd9];
	add.f32 	%f3, %f1, %f2;
	add.s64 	%rd10, %rd4, %rd7;
	st.global.f32 	[%rd10], %f3;
	ret;

}
	// .globl	_Z19accelerate_2d_arrayPfS_S_mii
.visible .entry _Z19accelerate_2d_arrayPfS_S_mii(
	.param .u64 .ptr .align 1 _Z19accelerate_2d_arrayPfS_S_mii_param_0,
	.param .u64 .ptr .align 1 _Z19accelerate_2d_arrayPfS_S_mii_param_1,
	.param .u64 .ptr .align 1 _Z19accelerate_2d_arrayPfS_S_mii_param_2,
	.param .u64 _Z19accelerate_2d_arrayPfS_S_mii_param_3,
	.param .u32 _Z19accelerate_2d_arrayPfS_S_mii_param_4,
	.param .u32 _Z19accelerate_2d_arrayPfS_S_mii_param_5
)
{


	ret;

}


// ===== COMPILED SASS (sm_100) =====

	.target	sm_100

	.elftype	@"ET_EXEC"


//--------------------- .note.nv.tkinfo           --------------------------
	.section	.note.nv.tkinfo,"",@"SHT_NOTE"
	.sectionflags	@"SHF_NOTE_NV_TKINFO"
	.tkinfo
        /*0018*/ 	.word	0x00000002
        /*0030*/ 	.string	""
        /*0030*/ 	.string	"ptxas"
        /*0030*/ 	.string	"Cuda compilation tools, release 13.0, V13.0.88"
        /*0030*/ 	.string	"Build cuda_13.0.r13.0/compiler.36424714_0"
        /*0030*/ 	.string	"-arch sm_100 -m 64 "



//--------------------- .note.nv.cuinfo           --------------------------
	.section	.note.nv.cuinfo,"",@"SHT_NOTE"
	.sectionflags	@"SHF_NOTE_NV_CUINFO"
        /*0018*/ 	.short	0x0002
        /*001a*/ 	.short	0x0064
        /*001c*/ 	.short	0x0082
	.zero		2


//--------------------- .nv.info                  --------------------------
	.section	.nv.info,"",@"SHT_CUDA_INFO"
	.align	4


	//----- nvinfo : EIATTR_REGCOUNT
	.align		4
        /*0000*/ 	.byte	0x04, 0x2f
        /*0002*/ 	.short	(.L_1 - .L_0)
	.align		4
.L_0:
        /*0004*/ 	.word	index@(_Z17accelerate_1d_arrPfS_S_)
        /*0008*/ 	.word	0x0000000c


	//----- nvinfo : EIATTR_FRAME_SIZE
	.align		4
.L_1:
        /*000c*/ 	.byte	0x04, 0x11
        /*000e*/ 	.short	(.L_3 - .L_2)
	.align		4
.L_2:
        /*0010*/ 	.word	index@(_Z17accelerate_1d_arrPfS_S_)
        /*0014*/ 	.word	0x00000000


	//----- nvinfo : EIATTR_REGCOUNT
	.align		4
.L_3:
        /*0018*/ 	.byte	0x04, 0x2f
        /*001a*/ 	.short	(.L_5 - .L_4)
	.align		4
.L_4:
        /*001c*/ 	.word	index@(_Z19accelerate_2d_arrayPfS_S_mii)
        /*0020*/ 	.word	0x00000004


	//----- nvinfo : EIATTR_FRAME_SIZE
	.align		4
.L_5:
        /*0024*/ 	.byte	0x04, 0x11
        /*0026*/ 	.short	(.L_7 - .L_6)
	.align		4
.L_6:
        /*0028*/ 	.word	index@(_Z19accelerate_2d_arrayPfS_S_mii)
        /*002c*/ 	.word	0x00000000


	//----- nvinfo : EIATTR_MIN_STACK_SIZE
	.align		4
.L_7:
        /*0030*/ 	.byte	0x04, 0x12
        /*0032*/ 	.short	(.L_9 - .L_8)
	.align		4
.L_8:
        /*0034*/ 	.word	index@(_Z19accelerate_2d_arrayPfS_S_mii)
        /*0038*/ 	.word	0x00000000


	//----- nvinfo : EIATTR_MIN_STACK_SIZE
	.align		4
.L_9:
        /*003c*/ 	.byte	0x04, 0x12
        /*003e*/ 	.short	(.L_11 - .L_10)
	.align		4
.L_10:
        /*0040*/ 	.word	index@(_Z17accelerate_1d_arrPfS_S_)
        /*0044*/ 	.word	0x00000000
.L_11:


//--------------------- .nv.compat                --------------------------
	.section	.nv.compat,"",@"SHT_CUDA_COMPAT_INFO"
	.align	4
        /*0000*/ 	.byte	0x02, 0x09, 0x00, 0x00, 0x02, 0x02, 0x01, 0x00, 0x02, 0x05, 0x05, 0x00, 0x03, 0x07, 0x01, 0x01
        /*0010*/ 	.byte	0x02, 0x03, 0x00, 0x00, 0x02, 0x06, 0x01, 0x00, 0x04, 0x0b, 0x08, 0x00, 0x09, 0x00, 0x00, 0x00
        /*0020*/ 	.byte	0x00, 0x00, 0x00, 0x00


//--------------------- .nv.info._Z19accelerate_2d_arrayPfS_S_mii --------------------------
	.section	.nv.info._Z19accelerate_2d_arrayPfS_S_mii,"",@"SHT_CUDA_INFO"
	.sectionflags	@""
	.align	4


	//----- nvinfo : EIATTR_CUDA_API_VERSION
	.align		4
        /*0000*/ 	.byte	0x04, 0x37
        /*0002*/ 	.short	(.L_13 - .L_12)
.L_12:
        /*0004*/ 	.word	0x00000082


	//----- nvinfo : EIATTR_KPARAM_INFO
	.align		4
.L_13:
        /*0008*/ 	.byte	0x04, 0x17
        /*000a*/ 	.short	(.L_15 - .L_14)
.L_14:
        /*000c*/ 	.word	0x00000000
        /*0010*/ 	.short	0x0005
        /*0012*/ 	.short	0x0024
        /*0014*/ 	.byte	0x00, 0xf0, 0x11, 0x00


	//----- nvinfo : EIATTR_KPARAM_INFO
	.align		4
.L_15:
        /*0018*/ 	.byte	0x04, 0x17
        /*001a*/ 	.short	(.L_17 - .L_16)
.L_16:
        /*001c*/ 	.word	0x00000000
        /*0020*/ 	.short	0x0004
        /*0022*/ 	.short	0x0020
        /*0024*/ 	.byte	0x00, 0xf0, 0x11, 0x00


	//----- nvinfo : EIATTR_KPARAM_INFO
	.align		4
.L_17:
        /*0028*/ 	.byte	0x04, 0x17
        /*002a*/ 	.short	(.L_19 - .L_18)
.L_18:
        /*002c*/ 	.word	0x00000000
        /*0030*/ 	.short	0x0003
        /*0032*/ 	.short	0x0018
        /*0034*/ 	.byte	0x00, 0xf0, 0x21, 0x00


	//----- nvinfo : EIATTR_KPARAM_INFO
	.align		4
.L_19:
        /*0038*/ 	.byte	0x04, 0x17
        /*003a*/ 	.short	(.L_21 - .L_20)
.L_20:
        /*003c*/ 	.word	0x00000000
        /*0040*/ 	.short	0x0002
        /*0042*/ 	.short	0x0010
        /*0044*/ 	.byte	0x00, 0xf5, 0x21, 0x00


	//----- nvinfo : EIATTR_KPARAM_INFO
	.align		4
.L_21:
        /*0048*/ 	.byte	0x04, 0x17
        /*004a*/ 	.short	(.L_23 - .L_22)
.L_22:
        /*004c*/ 	.word	0x00000000
        /*0050*/ 	.short	0x0001
        /*0052*/ 	.short	0x0008
        /*0054*/ 	.byte	0x00, 0xf5, 0x21, 0x00


	//----- nvinfo : EIATTR_KPARAM_INFO
	.align		4
.L_23:
        /*0058*/ 	.byte	0x04, 0x17
        /*005a*/ 	.short	(.L_25 - .L_24)
.L_24:
        /*005c*/ 	.word	0x00000000
        /*0060*/ 	.short	0x0000
        /*0062*/ 	.short	0x0000
        /*0064*/ 	.byte	0x00, 0xf5, 0x21, 0x00


	//----- nvinfo : EIATTR_SPARSE_MMA_MASK
	.align		4
.L_25:
        /*0068*/ 	.byte	0x03, 0x50
        /*006a*/ 	.short	0x0000


	//----- nvinfo : EIATTR_MAXREG_COUNT
	.align		4
        /*006c*/ 	.byte	0x03, 0x1b
        /*006e*/ 	.short	0x00ff


	//----- nvinfo : EIATTR_MERCURY_ISA_VERSION
	.align		4
        /*0070*/ 	.byte	0x03, 0x5f
        /*0072*/ 	.short	0x0101


	//----- nvinfo : EIATTR_VRC_CTA_INIT_COUNT
	.align		4
        /*0074*/ 	.byte	0x02, 0x4a
	.zero		1
	.zero		1


	//----- nvinfo : EIATTR_EXIT_INSTR_OFFSETS
	.align		4
        /*0078*/ 	.byte	0x04, 0x1c
        /*007a*/ 	.short	(.L_27 - .L_26)


	//   ....[0]....
.L_26:
        /*007c*/ 	.word	0x00000010


	//----- nvinfo : EIATTR_CBANK_PARAM_SIZE
	.align		4
.L_27:
        /*0080*/ 	.byte	0x03, 0x19
        /*0082*/ 	.short	0x0028


	//----- nvinfo : EIATTR_PARAM_CBANK
	.align		4
        /*0084*/ 	.byte	0x04, 0x0a
        /*0086*/ 	.short	(.L_29 - .L_28)
	.align		4
.L_28:
        /*0088*/ 	.word	index@(.nv.constant0._Z19accelerate_2d_arrayPfS_S_mii)
        /*008c*/ 	.short	0x0380
        /*008e*/ 	.short	0x0028


	//----- nvinfo : EIATTR_SW_WAR
	.align		4
.L_29:
        /*0090*/ 	.byte	0x04, 0x36
        /*0092*/ 	.short	(.L_31 - .L_30)
.L_30:
        /*0094*/ 	.word	0x00000008
.L_31:


//--------------------- .nv.info._Z17accelerate_1d_arrPfS_S_ --------------------------
	.section	.nv.info._Z17accelerate_1d_arrPfS_S_,"",@"SHT_CUDA_INFO"
	.sectionflags	@""
	.align	4


	//----- nvinfo : EIATTR_CUDA_API_VERSION
	.align		4
        /*0000*/ 	.byte	0x04, 0x37
        /*0002*/ 	.short	(.L_33 - .L_32)
.L_32:
        /*0004*/ 	.word	0x00000082


	//----- nvinfo : EIATTR_KPARAM_INFO
	.align		4
.L_33:
        /*0008*/ 	.byte	0x04, 0x17
        /*000a*/ 	.short	(.L_35 - .L_34)
.L_34:
        /*000c*/ 	.word	0x00000000
        /*0010*/ 	.short	0x0002
        /*0012*/ 	.short	0x0010
        /*0014*/ 	.byte	0x00, 0xf5, 0x21, 0x00


	//----- nvinfo : EIATTR_KPARAM_INFO
	.align		4
.L_35:
        /*0018*/ 	.byte	0x04, 0x17
        /*001a*/ 	.short	(.L_37 - .L_36)
.L_36:
        /*001c*/ 	.word	0x00000000
        /*0020*/ 	.short	0x0001
        /*0022*/ 	.short	0x0008
        /*0024*/ 	.byte	0x00, 0xf5, 0x21, 0x00


	//----- nvinfo : EIATTR_KPARAM_INFO
	.align		4
.L_37:
        /*0028*/ 	.byte	0x04, 0x17
        /*002a*/ 	.short	(.L_39 - .L_38)
.L_38:
        /*002c*/ 	.word	0x00000000
        /*0030*/ 	.short	0x0000
        /*0032*/ 	.short	0x0000
        /*0034*/ 	.byte	0x00, 0xf5, 0x21, 0x00


	//----- nvinfo : EIATTR_SPARSE_MMA_MASK
	.align		4
.L_39:
        /*0038*/ 	.byte	0x03, 0x50
        /*003a*/ 	.short	0x0000


	//----- nvinfo : EIATTR_MAXREG_COUNT
	.align		4
        /*003c*/ 	.byte	0x03, 0x1b
        /*003e*/ 	.short	0x00ff


	//----- nvinfo : EIATTR_MERCURY_ISA_VERSION
	.align		4
        /*0040*/ 	.byte	0x03, 0x5f
        /*0042*/ 	.short	0x0101


	//----- nvinfo : EIATTR_VRC_CTA_INIT_COUNT
	.align		4
        /*0044*/ 	.byte	0x02, 0x4a
	.zero		1
	.zero		1


	//----- nvinfo : EIATTR_EXIT_INSTR_OFFSETS
	.align		4
        /*0048*/ 	.byte	0x04, 0x1c
        /*004a*/ 	.short	(.L_41 - .L_40)


	//   ....[0]....
.L_40:
        /*004c*/ 	.word	0x000000d0


	//----- nvinfo : EIATTR_CBANK_PARAM_SIZE
	.align		4
.L_41:
        /*0050*/ 	.byte	0x03, 0x19
        /*0052*/ 	.short	0x0018


	//----- nvinfo : EIATTR_PARAM_CBANK
	.align		4
        /*0054*/ 	.byte	0x04, 0x0a
        /*0056*/ 	.short	(.L_43 - .L_42)
	.align		4
.L_42:
        /*0058*/ 	.word	index@(.nv.constant0._Z17accelerate_1d_arrPfS_S_)
        /*005c*/ 	.short	0x0380
        /*005e*/ 	.short	0x0018


	//----- nvinfo : EIATTR_SW_WAR
	.align		4
.L_43:
        /*0060*/ 	.byte	0x04, 0x36
        /*0062*/ 	.short	(.L_45 - .L_44)
.L_44:
        /*0064*/ 	.word	0x00000008
.L_45:


//--------------------- .nv.callgraph             --------------------------
	.section	.nv.callgraph,"",@"SHT_CUDA_CALLGRAPH"
	.align	4
	.sectionentsize	8
	.align		4
        /*0000*/ 	.word	0x00000000
	.align		4
        /*0004*/ 	.word	0xffffffff
	.align		4
        /*0008*/ 	.word	0x00000000
	.align		4
        /*000c*/ 	.word	0xfffffffe
	.align		4
        /*0010*/ 	.word	0x00000000
	.align		4
        /*0014*/ 	.word	0xfffffffd
	.align		4
        /*0018*/ 	.word	0x00000000
	.align		4
        /*001c*/ 	.word	0xfffffffc


//--------------------- .text._Z19accelerate_2d_arrayPfS_S_mii --------------------------
	.section	.text._Z19accelerate_2d_arrayPfS_S_mii,"ax",@progbits
	.align	128
        .global         _Z19accelerate_2d_arrayPfS_S_mii
        .type           _Z19accelerate_2d_arrayPfS_S_mii,@function
        .size           _Z19accelerate_2d_arrayPfS_S_mii,(.L_x_2 - _Z19accelerate_2d_arrayPfS_S_mii)
        .other          _Z19accelerate_2d_arrayPfS_S_mii,@"STO_CUDA_ENTRY STV_DEFAULT"
_Z19accelerate_2d_arrayPfS_S_mii:
.text._Z19accelerate_2d_arrayPfS_S_mii:
[----:B------:R-:W-:Y:S01]  /*0000*/  LDC R1, c[0x0][0x37c] ;  /* 0x0000df00ff017b82 */ /* 0x000fe20000000800 */
[----:B------:R-:W-:Y:S05]  /*0010*/  EXIT ;  /* 0x000000000000794d */ /* 0x000fea0003800000 */
.L_x_0:
[----:B------:R-:W-:-:S00]  /*0020*/  BRA `(.L_x_0) ;  /* 0xfffffffc00fc7947 */ /* 0x000fc0000383ffff */
[----:B------:R-:W-:-:S00]  /*0030*/  NOP ;  /* 0x0000000000007918 */ /* 0x000fc00000000000 */
        /* <DEDUP_REMOVED lines=12> */
.L_x_2:


//--------------------- .text._Z17accelerate_1d_arrPfS_S_ --------------------------
	.section	.text._Z17accelerate_1d_arrPfS_S_,"ax",@progbits
	.align	128
        .global         _Z17accelerate_1d_arrPfS_S_
        .type           _Z17accelerate_1d_arrPfS_S_,@function
        .size           _Z17accelerate_1d_arrPfS_S_,(.L_x_3 - _Z17accelerate_1d_arrPfS_S_)
        .other          _Z17accelerate_1d_arrPfS_S_,@"STO_CUDA_ENTRY STV_DEFAULT"
_Z17accelerate_1d_arrPfS_S_:
.text._Z17accelerate_1d_arrPfS_S_:
[----:B------:R-:W-:Y:S01]  /*0000*/  LDC R1, c[0x0][0x37c] ;  /* 0x0000df00ff017b82 */ /* 0x000fe20000000800 */
[----:B------:R-:W0:Y:S07]  /*0010*/  S2R R9, SR_TID.X ;  /* 0x0000000000097919 */ /* 0x000e2e0000002100 */
[----:B------:R-:W0:Y:S01]  /*0020*/  LDC.64 R2, c[0x0][0x380] ;  /* 0x0000e000ff027b82 */ /* 0x000e220000000a00 */
[----:B------:R-:W1:Y:S07]  /*0030*/  LDCU.64 UR4, c[0x0][0x358] ;  /* 0x00006b00ff0477ac */ /* 0x000e6e0008000a00 */
[----:B------:R-:W2:Y:S08]  /*0040*/  LDC.64 R4, c[0x0][0x388] ;  /* 0x0000e200ff047b82 */ /* 0x000eb00000000a00 */
[----:B------:R-:W3:Y:S01]  /*0050*/  LDC.64 R6, c[0x0][0x390] ;  /* 0x0000e400ff067b82 */ /* 0x000ee20000000a00 */
[----:B0-----:R-:W-:-:S04]  /*0060*/  IMAD.WIDE.U32 R2, R9, 0x4, R2 ;  /* 0x0000000409027825 */ /* 0x001fc800078e0002 */
[C---:B--2---:R-:W-:Y:S02]  /*0070*/  IMAD.WIDE.U32 R4, R9.reuse, 0x4, R4 ;  /* 0x0000000409047825 */ /* 0x044fe400078e0004 */
[----:B-1----:R-:W2:Y:S04]  /*0080*/  LDG.E R2, desc[UR4][R2.64] ;  /* 0x0000000402027981 */ /* 0x002ea8000c1e1900 */
[----:B------:R-:W2:Y:S01]  /*0090*/  LDG.E R5, desc[UR4][R4.64] ;  /* 0x0000000404057981 */ /* 0x000ea2000c1e1900 */
[----:B---3--:R-:W-:-:S04]  /*00a0*/  IMAD.WIDE.U32 R6, R9, 0x4, R6 ;  /* 0x0000000409067825 */ /* 0x008fc800078e0006 */
[----:B--2---:R-:W-:-:S05]  /*00b0*/  FADD R9, R2, R5 ;  /* 0x0000000502097221 */ /* 0x004fca0000000000 */
[----:B------:R-:W-:Y:S01]  /*00c0*/  STG.E desc[UR4][R6.64], R9 ;  /* 0x0000000906007986 */ /* 0x000fe2000c101904 */
[----:B------:R-:W-:Y:S05]  /*00d0*/  EXIT ;  /* 0x000000000000794d */ /* 0x000fea0003800000 */
.L_x_1:
        /* <DEDUP_REMOVED lines=10> */
.L_x_3:


//--------------------- .nv.shared.reserved.0     --------------------------
	.section	.nv.shared.reserved.0,"aw",@nobits
	.weak		__nv_reservedSMEM_offset_0_alias
	.size		__nv_reservedSMEM_offset_0_alias, 0, 64
	.other		__nv_reservedSMEM_offset_0_alias,@"STO_CUDA_RESERVED_SHARED STV_DEFAULT"
__nv_reservedSMEM_offset_0_alias:
	.zero		0
	.zero		64


//--------------------- .nv.constant0._Z19accelerate_2d_arrayPfS_S_mii --------------------------
	.section	.nv.constant0._Z19accelerate_2d_arrayPfS_S_mii,"a",@progbits
	.sectionflags	@""
	.align	4
.nv.constant0._Z19accelerate_2d_arrayPfS_S_mii:
	.zero		936


//--------------------- .nv.constant0._Z17accelerate_1d_arrPfS_S_ --------------------------
	.section	.nv.constant0._Z17accelerate_1d_arrPfS_S_,"a",@progbits
	.sectionflags	@""
	.align	4
.nv.constant0._Z17accelerate_1d_arrPfS_S_:
	.zero		920


//--------------------- SYMBOLS --------------------------

	.type		.nv.reservedSmem.offset0,@object
	.size		.nv.reservedSmem.offset0,0x4
